	.headerflags	@"EF_CUDA_TEXMODE_UNIFIED EF_CUDA_64BIT_ADDRESS EF_CUDA_ACCELERATORS EF_CUDA_SM90 EF_CUDA_VIRTUAL_SM(EF_CUDA_SM90)"
	.elftype	@"ET_EXEC"


//--------------------- .nv.info                  --------------------------
	.section	.nv.info,"",@"SHT_CUDA_INFO"
	.align	4


	//----- nvinfo : EIATTR_REGCOUNT
	.align		4
        /*0000*/ 	.byte	0x04, 0x2f
        /*0002*/ 	.short	(.L_3 - .L_2)
	.align		4
.L_2:
        /*0004*/ 	.word	index@(triton_poi_fused__native_batch_norm_legit_no_training_relu_11)
        /*0008*/ 	.word	0x00000020


	//----- nvinfo : EIATTR_MIN_STACK_SIZE
	.align		4
.L_3:
        /*000c*/ 	.byte	0x04, 0x12
        /*000e*/ 	.short	(.L_5 - .L_4)
	.align		4
.L_4:
        /*0010*/ 	.word	index@(triton_poi_fused__native_batch_norm_legit_no_training_relu_11)
        /*0014*/ 	.word	0x00000000


	//----- nvinfo : EIATTR_FRAME_SIZE
	.align		4
.L_5:
        /*0018*/ 	.byte	0x04, 0x11
        /*001a*/ 	.short	(.L_7 - .L_6)
	.align		4
.L_6:
        /*001c*/ 	.word	index@(triton_poi_fused__native_batch_norm_legit_no_training_relu_11)
        /*0020*/ 	.word	0x00000000


	//----- nvinfo : EIATTR_MIN_STACK_SIZE
	.align		4
.L_7:
        /*0024*/ 	.byte	0x04, 0x12
        /*0026*/ 	.short	(.L_9 - .L_8)
	.align		4
.L_8:
        /*0028*/ 	.word	index@(triton_poi_fused__native_batch_norm_legit_no_training_relu_11)
        /*002c*/ 	.word	0x00000000
.L_9:


//--------------------- .nv.info.triton_poi_fused__native_batch_norm_legit_no_training_relu_11 --------------------------
	.section	.nv.info.triton_poi_fused__native_batch_norm_legit_no_training_relu_11,"",@"SHT_CUDA_INFO"
	.sectionflags	@""
	.align	4


	//----- nvinfo : EIATTR_CUDA_API_VERSION
	.align		4
        /*0000*/ 	.byte	0x04, 0x37
        /*0002*/ 	.short	(.L_11 - .L_10)
.L_10:
        /*0004*/ 	.word	0x0000007c


	//----- nvinfo : EIATTR_KPARAM_INFO
	.align		4
.L_11:
        /*0008*/ 	.byte	0x04, 0x17
        /*000a*/ 	.short	(.L_13 - .L_12)
.L_12:
        /*000c*/ 	.word	0x00000000
        /*0010*/ 	.short	0x0007
        /*0012*/ 	.short	0x0034
        /*0014*/ 	.byte	0x00, 0xf0, 0x11, 0x00


	//----- nvinfo : EIATTR_KPARAM_INFO
	.align		4
.L_13:
        /*0018*/ 	.byte	0x04, 0x17
        /*001a*/ 	.short	(.L_15 - .L_14)
.L_14:
        /*001c*/ 	.word	0x00000000
        /*0020*/ 	.short	0x0006
        /*0022*/ 	.short	0x0030
        /*0024*/ 	.byte	0x00, 0xf0, 0x11, 0x00


	//----- nvinfo : EIATTR_KPARAM_INFO
	.align		4
.L_15:
        /*0028*/ 	.byte	0x04, 0x17
        /*002a*/ 	.short	(.L_17 - .L_16)
.L_16:
        /*002c*/ 	.word	0x00000000
        /*0030*/ 	.short	0x0005
        /*0032*/ 	.short	0x0028
        /*0034*/ 	.byte	0x00, 0xf4, 0x21, 0x00


	//----- nvinfo : EIATTR_KPARAM_INFO
	.align		4
.L_17:
        /*0038*/ 	.byte	0x04, 0x17
        /*003a*/ 	.short	(.L_19 - .L_18)
.L_18:
        /*003c*/ 	.word	0x00000000
        /*0040*/ 	.short	0x0004
        /*0042*/ 	.short	0x0020
        /*0044*/ 	.byte	0x00, 0xf4, 0x21, 0x00


	//----- nvinfo : EIATTR_KPARAM_INFO
	.align		4
.L_19:
        /*0048*/ 	.byte	0x04, 0x17
        /*004a*/ 	.short	(.L_21 - .L_20)
.L_20:
        /*004c*/ 	.word	0x00000000
        /*0050*/ 	.short	0x0003
        /*0052*/ 	.short	0x0018
        /*0054*/ 	.byte	0x00, 0xf4, 0x21, 0x00


	//----- nvinfo : EIATTR_KPARAM_INFO
	.align		4
.L_21:
        /*0058*/ 	.byte	0x04, 0x17
        /*005a*/ 	.short	(.L_23 - .L_22)
.L_22:
        /*005c*/ 	.word	0x00000000
        /*0060*/ 	.short	0x0002
        /*0062*/ 	.short	0x0010
        /*0064*/ 	.byte	0x00, 0xf4, 0x21, 0x00


	//----- nvinfo : EIATTR_KPARAM_INFO
	.align		4
.L_23:
        /*0068*/ 	.byte	0x04, 0x17
        /*006a*/ 	.short	(.L_25 - .L_24)
.L_24:
        /*006c*/ 	.word	0x00000000
        /*0070*/ 	.short	0x0001
        /*0072*/ 	.short	0x0008
        /*0074*/ 	.byte	0x00, 0xf4, 0x21, 0x00


	//----- nvinfo : EIATTR_KPARAM_INFO
	.align		4
.L_25:
        /*0078*/ 	.byte	0x04, 0x17
        /*007a*/ 	.short	(.L_27 - .L_26)
.L_26:
        /*007c*/ 	.word	0x00000000
        /*0080*/ 	.short	0x0000
        /*0082*/ 	.short	0x0000
        /*0084*/ 	.byte	0x00, 0xf4, 0x21, 0x00


	//----- nvinfo : EIATTR_SPARSE_MMA_MASK
	.align		4
.L_27:
        /*0088*/ 	.byte	0x03, 0x50
        /*008a*/ 	.short	0x0000


	//----- nvinfo : EIATTR_MAXREG_COUNT
	.align		4
        /*008c*/ 	.byte	0x03, 0x1b
        /*008e*/ 	.short	0x00ff


	//----- nvinfo : EIATTR_EXIT_INSTR_OFFSETS
	.align		4
        /*0090*/ 	.byte	0x04, 0x1c
        /*0092*/ 	.short	(.L_29 - .L_28)


	//   ....[0]....
.L_28:
        /*0094*/ 	.word	0x000010d0


	//   ....[1]....
        /*0098*/ 	.word	0x00001150


	//----- nvinfo : EIATTR_REQNTID
	.align		4
.L_29:
        /*009c*/ 	.byte	0x04, 0x10
        /*009e*/ 	.short	(.L_31 - .L_30)
.L_30:
        /*00a0*/ 	.word	0x00000100
        /*00a4*/ 	.word	0x00000001
        /*00a8*/ 	.word	0x00000001


	//----- nvinfo : EIATTR_CBANK_PARAM_SIZE
	.align		4
.L_31:
        /*00ac*/ 	.byte	0x03, 0x19
        /*00ae*/ 	.short	0x0038


	//----- nvinfo : EIATTR_PARAM_CBANK
	.align		4
        /*00b0*/ 	.byte	0x04, 0x0a
        /*00b2*/ 	.short	(.L_33 - .L_32)
	.align		4
.L_32:
        /*00b4*/ 	.word	index@(.nv.constant0.triton_poi_fused__native_batch_norm_legit_no_training_relu_11)
        /*00b8*/ 	.short	0x0210
        /*00ba*/ 	.short	0x0038


	//----- nvinfo : EIATTR_SW_WAR
	.align		4
.L_33:
        /*00bc*/ 	.byte	0x04, 0x36
        /*00be*/ 	.short	(.L_35 - .L_34)
.L_34:
        /*00c0*/ 	.word	0x00000008
.L_35:


//--------------------- .nv.callgraph             --------------------------
	.section	.nv.callgraph,"",@"SHT_CUDA_CALLGRAPH"
	.align	4
	.sectionentsize	8
	.align		4
        /*0000*/ 	.word	0x00000000
	.align		4
        /*0004*/ 	.word	0xffffffff
	.align		4
        /*0008*/ 	.word	0x00000000
	.align		4
        /*000c*/ 	.word	0xfffffffe
	.align		4
        /*0010*/ 	.word	0x00000000
	.align		4
        /*0014*/ 	.word	0xfffffffd
	.align		4
        /*0018*/ 	.word	0x00000000
	.align		4
        /*001c*/ 	.word	0xfffffffc


//--------------------- .nv.constant4             --------------------------
	.section	.nv.constant4,"a",@progbits
	.align	8
	.align		8
.nv.constant4:
        /*0000*/ 	.dword	_$_str
	.align		8
        /*0008*/ 	.dword	_$_str_$_2


//--------------------- .text.triton_poi_fused__native_batch_norm_legit_no_training_relu_11 --------------------------
	.section	.text.triton_poi_fused__native_batch_norm_legit_no_training_relu_11,"ax",@progbits
	.sectionflags	@"SHF_BARRIERS=1"
	.align	128
        .global         triton_poi_fused__native_batch_norm_legit_no_training_relu_11
        .type           triton_poi_fused__native_batch_norm_legit_no_training_relu_11,@function
        .size           triton_poi_fused__native_batch_norm_legit_no_training_relu_11,(.L_x_1 - triton_poi_fused__native_batch_norm_legit_no_training_relu_11)
        .other          triton_poi_fused__native_batch_norm_legit_no_training_relu_11,@"STO_CUDA_ENTRY STV_DEFAULT"
triton_poi_fused__native_batch_norm_legit_no_training_relu_11:
.text.triton_poi_fused__native_batch_norm_legit_no_training_relu_11:
[----:B------:R-:W0:Y:S01]  /*0000*/  LDC R1, c[0x0][0x28] ;  /* 0x00000a00ff017b82 */ /* 0x000e220000000800 */
[----:B------:R-:W1:Y:S07]  /*0010*/  S2R R0, SR_TID.X ;  /* 0x0000000000007919 */ /* 0x000e6e0000002100 */
[----:B------:R-:W2:Y:S01]  /*0020*/  LDC.64 R16, c[0x0][0x210] ;  /* 0x00008400ff107b82 */ /* 0x000ea20000000a00 */
[----:B------:R-:W-:Y:S01]  /*0030*/  ULDC.64 UR6, c[0x0][0x208] ;  /* 0x0000820000067ab9 */ /* 0x000fe20000000a00 */
[----:B------:R-:W3:Y:S01]  /*0040*/  S2R R3, SR_CTAID.Y ;  /* 0x0000000000037919 */ /* 0x000ee20000002600 */
[----:B------:R-:W4:Y:S01]  /*0050*/  S2R R7, SR_CTAID.X ;  /* 0x0000000000077919 */ /* 0x000f220000002500 */
[----:B-1----:R-:W-:-:S05]  /*0060*/  IMAD.SHL.U32 R21, R0, 0x4, RZ ;  /* 0x0000000400157824 */ /* 0x002fca00078e00ff */
[----:B------:R-:W-:-:S04]  /*0070*/  LOP3.LUT R2, R21, 0xfc, RZ, 0xc0, !PT ;  /* 0x000000fc15027812 */ /* 0x000fc800078ec0ff */
[----:B---3--:R-:W-:Y:S01]  /*0080*/  PRMT R4, R2, 0x6540, R3 ;  /* 0x0000654002047816 */ /* 0x008fe20000000003 */
[----:B----4-:R-:W-:-:S03]  /*0090*/  IMAD.SHL.U32 R2, R7, 0x10, RZ ;  /* 0x0000001007027824 */ /* 0x010fc600078e00ff */
[----:B------:R-:W-:Y:S02]  /*00a0*/  SHF.R.S32.HI R5, RZ, 0x1f, R4 ;  /* 0x0000001fff057819 */ /* 0x000fe40000011404 */
[----:B------:R-:W-:Y:S02]  /*00b0*/  ISETP.GE.AND P0, PT, R4, 0x100, PT ;  /* 0x000001000400780c */ /* 0x000fe40003f06270 */
[----:B------:R-:W-:Y:S02]  /*00c0*/  LEA.HI R6, R5, R4, RZ, 0x6 ;  /* 0x0000000405067211 */ /* 0x000fe400078f30ff */
[----:B------:R-:W-:Y:S02]  /*00d0*/  SHF.R.U32.HI R5, RZ, 0x6, R0 ;  /* 0x00000006ff057819 */ /* 0x000fe40000011600 */
[C---:B------:R-:W-:Y:S01]  /*00e0*/  LOP3.LUT R7, R6.reuse, 0xffffffc0, RZ, 0xc0, !PT ;  /* 0xffffffc006077812 */ /* 0x040fe200078ec0ff */
[----:B------:R-:W-:Y:S01]  /*00f0*/  IMAD.SHL.U32 R8, R6, 0x1000, RZ ;  /* 0x0000100006087824 */ /* 0x000fe200078e00ff */
[----:B------:R-:W-:-:S04]  /*0100*/  SGXT.U32 R5, R5, 0x2 ;  /* 0x000000020505781a */ /* 0x000fc80000000000 */
[----:B------:R-:W-:Y:S02]  /*0110*/  LOP3.LUT R8, R8, 0xfffc0000, RZ, 0xc0, !PT ;  /* 0xfffc000008087812 */ /* 0x000fe400078ec0ff */
[----:B------:R-:W-:Y:S02]  /*0120*/  LOP3.LUT R5, R2, R5, RZ, 0xfc, !PT ;  /* 0x0000000502057212 */ /* 0x000fe400078efcff */
[----:B------:R-:W-:Y:S02]  /*0130*/  IADD3 R8, R8, R4, -R7 ;  /* 0x0000000408087210 */ /* 0x000fe40007ffe807 */
[----:B------:R-:W-:-:S03]  /*0140*/  CS2R R6, SRZ ;  /* 0x0000000000067805 */ /* 0x000fc6000001ff00 */
[----:B------:R-:W-:Y:S01]  /*0150*/  IMAD R27, R5, 0x40, R8 ;  /* 0x00000040051b7824 */ /* 0x000fe200078e0208 */
[----:B------:R-:W-:Y:S02]  /*0160*/  CS2R R4, SRZ ;  /* 0x0000000000047805 */ /* 0x000fe4000001ff00 */
[----:B------:R-:W-:Y:S01]  /*0170*/  CS2R R8, SRZ ;  /* 0x0000000000087805 */ /* 0x000fe2000001ff00 */
[----:B--2---:R-:W-:Y:S01]  /*0180*/  IMAD.WIDE R18, R27, 0x4, R16 ;  /* 0x000000041b127825 */ /* 0x004fe200078e0210 */
[----:B------:R-:W-:-:S03]  /*0190*/  CS2R R10, SRZ ;  /* 0x00000000000a7805 */ /* 0x000fc6000001ff00 */
[C---:B------:R-:W-:Y:S01]  /*01a0*/  VIADD R23, R27.reuse, 0x100 ;  /* 0x000001001b177836 */ /* 0x040fe20000000000 */
[----:B------:R1:W2:Y:S01]  /*01b0*/  @!P0 LDG.E.EL.128 R4, desc[UR6][R18.64] ;  /* 0x0000000612048981 */ /* 0x0002a2000c2e1d00 */
[----:B------:R-:W-:Y:S02]  /*01c0*/  VIADD R25, R27, 0x200 ;  /* 0x000002001b197836 */ /* 0x000fe40000000000 */
[----:B------:R-:W-:-:S05]  /*01d0*/  IMAD.WIDE R22, R23, 0x4, R16 ;  /* 0x0000000417167825 */ /* 0x000fca00078e0210 */
[----:B------:R3:W4:Y:S01]  /*01e0*/  @!P0 LDG.E.EL.128 R8, desc[UR6][R22.64] ;  /* 0x0000000616088981 */ /* 0x000722000c2e1d00 */
[----:B------:R-:W-:Y:S02]  /*01f0*/  CS2R R12, SRZ ;  /* 0x00000000000c7805 */ /* 0x000fe4000001ff00 */
[----:B------:R-:W-:Y:S01]  /*0200*/  CS2R R14, SRZ ;  /* 0x00000000000e7805 */ /* 0x000fe2000001ff00 */
[----:B------:R-:W-:-:S05]  /*0210*/  IMAD.WIDE R24, R25, 0x4, R16 ;  /* 0x0000000419187825 */ /* 0x000fca00078e0210 */
[----:B------:R5:W4:Y:S01]  /*0220*/  @!P0 LDG.E.EL.128 R12, desc[UR6][R24.64] ;  /* 0x00000006180c8981 */ /* 0x000b22000c2e1d00 */
[----:B------:R-:W-:Y:S01]  /*0230*/  VIADD R27, R27, 0x300 ;  /* 0x000003001b1b7836 */ /* 0x000fe20000000000 */
[----:B-1----:R-:W-:-:S03]  /*0240*/  CS2R R18, SRZ ;  /* 0x0000000000127805 */ /* 0x002fc6000001ff00 */
[----:B------:R-:W-:Y:S01]  /*0250*/  IMAD.WIDE R26, R27, 0x4, R16 ;  /* 0x000000041b1a7825 */ /* 0x000fe200078e0210 */
[----:B------:R-:W-:-:S06]  /*0260*/  CS2R R16, SRZ ;  /* 0x0000000000107805 */ /* 0x000fcc000001ff00 */
[----:B------:R1:W4:Y:S01]  /*0270*/  @!P0 LDG.E.EL.128 R16, desc[UR6][R26.64] ;  /* 0x000000061a108981 */ /* 0x000322000c2e1d00 */
[----:B------:R-:W1:Y:S01]  /*0280*/  S2UR UR5, SR_CgaCtaId ;  /* 0x00000000000579c3 */ /* 0x000e620000008800 */
[----:B------:R-:W-:Y:S01]  /*0290*/  SHF.R.U32.HI R20, RZ, 0x2, R0 ;  /* 0x00000002ff147819 */ /* 0x000fe20000011600 */
[----:B------:R-:W-:Y:S01]  /*02a0*/  UMOV UR4, 0x400 ;  /* 0x0000040000047882 */ /* 0x000fe20000000000 */
[----:B---3--:R-:W-:Y:S02]  /*02b0*/  LOP3.LUT R22, R21, 0x3fc, RZ, 0xc0, !PT ;  /* 0x000003fc15167812 */ /* 0x008fe400078ec0ff */
[----:B------:R-:W-:Y:S02]  /*02c0*/  LOP3.LUT R20, R20, 0x30, RZ, 0xc0, !PT ;  /* 0x0000003014147812 */ /* 0x000fe400078ec0ff */
[----:B------:R-:W-:-:S04]  /*02d0*/  SHF.R.S32.HI R29, RZ, 0x17, R3 ;  /* 0x00000017ff1d7819 */ /* 0x000fc80000011403 */
[----:B------:R-:W-:Y:S01]  /*02e0*/  SGXT R29, R29, 0x1 ;  /* 0x000000011d1d781a */ /* 0x000fe20000000200 */
[----:B01----:R-:W-:-:S06]  /*02f0*/  UPRMT UR4, UR5, 0x654, UR4 ;  /* 0x0000065405047896 */ /* 0x003fcc0008000004 */
[----:B------:R-:W-:Y:S01]  /*0300*/  VIADD R23, R20, UR4 ;  /* 0x0000000414177c36 */ /* 0x000fe20008000000 */
[----:B------:R-:W-:-:S03]  /*0310*/  LOP3.LUT R20, R0, 0xff, RZ, 0xc0, !PT ;  /* 0x000000ff00147812 */ /* 0x000fc600078ec0ff */
[----:B------:R-:W-:Y:S01]  /*0320*/  IMAD R22, R22, 0x4, R23 ;  /* 0x0000000416167824 */ /* 0x000fe200078e0217 */
[----:B------:R-:W-:-:S04]  /*0330*/  LEA R20, R20, UR4, 0x2 ;  /* 0x0000000414147c11 */ /* 0x000fc8000f8e10ff */
[----:B--2---:R0:W-:Y:S01]  /*0340*/  STS.128 [R22], R4 ;  /* 0x0000000416007388 */ /* 0x0041e20000000c00 */
[----:B------:R-:W-:Y:S08]  /*0350*/  BAR.SYNC.DEFER_BLOCKING 0x0 ;  /* 0x0000000000007b1d */ /* 0x000ff00000010000 */
[----:B0-----:R-:W0:Y:S01]  /*0360*/  LDC.64 R4, c[0x0][0x220] ;  /* 0x00008800ff047b82 */ /* 0x001e220000000a00 */
[----:B------:R-:W-:Y:S04]  /*0370*/  LDS R23, [R20] ;  /* 0x0000000014177984 */ /* 0x000fe80000000800 */
[----:B-----5:R-:W-:Y:S04]  /*0380*/  LDS R25, [R20+0x410] ;  /* 0x0004100014197984 */ /* 0x020fe80000000800 */
[----:B------:R-:W1:Y:S04]  /*0390*/  LDS R24, [R20+0x820] ;  /* 0x0008200014187984 */ /* 0x000e680000000800 */
[----:B------:R-:W-:Y:S01]  /*03a0*/  LDS R26, [R20+0xc30] ;  /* 0x000c3000141a7984 */ /* 0x000fe20000000800 */
[----:B------:R-:W-:Y:S06]  /*03b0*/  BAR.SYNC.DEFER_BLOCKING 0x0 ;  /* 0x0000000000007b1d */ /* 0x000fec0000010000 */
[----:B----4-:R-:W-:Y:S02]  /*03c0*/  STS.128 [R22], R8 ;  /* 0x0000000816007388 */ /* 0x010fe40000000c00 */
[----:B------:R-:W-:Y:S06]  /*03d0*/  BAR.SYNC.DEFER_BLOCKING 0x0 ;  /* 0x0000000000007b1d */ /* 0x000fec0000010000 */
[----:B------:R-:W2:Y:S04]  /*03e0*/  LDS R27, [R20] ;  /* 0x00000000141b7984 */ /* 0x000ea80000000800 */
[----:B------:R-:W3:Y:S04]  /*03f0*/  LDS R6, [R20+0x410] ;  /* 0x0004100014067984 */ /* 0x000ee80000000800 */
[----:B------:R-:W-:Y:S04]  /*0400*/  LDS R28, [R20+0x820] ;  /* 0x00082000141c7984 */ /* 0x000fe80000000800 */
[----:B------:R-:W-:Y:S01]  /*0410*/  LDS R7, [R20+0xc30] ;  /* 0x000c300014077984 */ /* 0x000fe20000000800 */
[----:B------:R-:W-:Y:S06]  /*0420*/  BAR.SYNC.DEFER_BLOCKING 0x0 ;  /* 0x0000000000007b1d */ /* 0x000fec0000010000 */
[----:B------:R4:W-:Y:S02]  /*0430*/  STS.128 [R22], R12 ;  /* 0x0000000c16007388 */ /* 0x0009e40000000c00 */
[----:B------:R-:W-:Y:S01]  /*0440*/  BAR.SYNC.DEFER_BLOCKING 0x0 ;  /* 0x0000000000007b1d */ /* 0x000fe20000010000 */
[----:B----4-:R-:W-:-:S02]  /*0450*/  PRMT R13, R0, 0x6540, R3 ;  /* 0x00006540000d7816 */ /* 0x010fc40000000003 */
[----:B------:R-:W-:Y:S02]  /*0460*/  CS2R R14, SRZ ;  /* 0x00000000000e7805 */ /* 0x000fe4000001ff00 */
[----:B------:R-:W-:Y:S02]  /*0470*/  LEA.HI R29, R29, R13, RZ, 0x6 ;  /* 0x0000000d1d1d7211 */ /* 0x000fe400078f30ff */
[----:B------:R-:W-:Y:S02]  /*0480*/  ISETP.GE.AND P0, PT, R13, 0x100, PT ;  /* 0x000001000d00780c */ /* 0x000fe40003f06270 */
[----:B------:R-:W-:Y:S01]  /*0490*/  LOP3.LUT R8, R29, 0xffffffc0, RZ, 0xc0, !PT ;  /* 0xffffffc01d087812 */ /* 0x000fe200078ec0ff */
[----:B------:R-:W-:Y:S03]  /*04a0*/  LDS R10, [R20] ;  /* 0x00000000140a7984 */ /* 0x000fe60000000800 */
[----:B------:R-:W-:Y:S01]  /*04b0*/  IADD3 R13, R13, -R8, RZ ;  /* 0x800000080d0d7210 */ /* 0x000fe20007ffe0ff */
[----:B------:R-:W4:Y:S04]  /*04c0*/  LDS R29, [R20+0x410] ;  /* 0x00041000141d7984 */ /* 0x000f280000000800 */
[C---:B0-----:R-:W-:Y:S01]  /*04d0*/  IMAD.WIDE R8, R13.reuse, 0x4, R4 ;  /* 0x000000040d087825 */ /* 0x041fe200078e0204 */
[----:B------:R-:W0:Y:S01]  /*04e0*/  LDS R12, [R20+0x820] ;  /* 0x00082000140c7984 */ /* 0x000e220000000800 */
[----:B------:R-:W5:Y:S03]  /*04f0*/  LDC.64 R4, c[0x0][0x218] ;  /* 0x00008600ff047b82 */ /* 0x000f660000000a00 */
[----:B------:R-:W0:Y:S05]  /*0500*/  LDS R11, [R20+0xc30] ;  /* 0x000c3000140b7984 */ /* 0x000e2a0000000800 */
[----:B------:R-:W-:Y:S06]  /*0510*/  BAR.SYNC.DEFER_BLOCKING 0x0 ;  /* 0x0000000000007b1d */ /* 0x000fec0000010000 */
[----:B------:R0:W-:Y:S02]  /*0520*/  STS.128 [R22], R16 ;  /* 0x0000001016007388 */ /* 0x0001e40000000c00 */
[----:B------:R-:W-:Y:S06]  /*0530*/  BAR.SYNC.DEFER_BLOCKING 0x0 ;  /* 0x0000000000007b1d */ /* 0x000fec0000010000 */
[----:B------:R0:W2:Y:S01]  /*0540*/  @!P0 LDG.E.EL R14, desc[UR6][R8.64] ;  /* 0x00000006080e8981 */ /* 0x0000a2000c2e1900 */
[----:B-----5:R-:W-:-:S03]  /*0550*/  IMAD.WIDE R4, R13, 0x4, R4 ;  /* 0x000000040d047825 */ /* 0x020fc600078e0204 */
[----:B------:R-:W5:Y:S04]  /*0560*/  LDS R22, [R20] ;  /* 0x0000000014167984 */ /* 0x000f680000000800 */
[----:B------:R1:W3:Y:S01]  /*0570*/  @!P0 LDG.E.EL R15, desc[UR6][R4.64] ;  /* 0x00000006040f8981 */ /* 0x0002e2000c2e1900 */
[----:B0-----:R-:W-:Y:S01]  /*0580*/  IMAD.MOV.U32 R16, RZ, RZ, RZ ;  /* 0x000000ffff107224 */ /* 0x001fe200078e00ff */
[----:B------:R-:W0:Y:S02]  /*0590*/  LDC.64 R8, c[0x0][0x230] ;  /* 0x00008c00ff087b82 */ /* 0x000e240000000a00 */
[----:B------:R-:W0:Y:S04]  /*05a0*/  LDS R18, [R20+0x820] ;  /* 0x0008200014127984 */ /* 0x000e280000000800 */
[----:B------:R-:W0:Y:S02]  /*05b0*/  LDS R17, [R20+0xc30] ;  /* 0x000c300014117984 */ /* 0x000e240000000800 */
[----:B-1----:R-:W1:Y:S01]  /*05c0*/  LDC.64 R4, c[0x0][0x228] ;  /* 0x00008a00ff047b82 */ /* 0x002e620000000a00 */
[----:B0-----:R-:W-:-:S04]  /*05d0*/  IMAD.WIDE R8, R13, 0x4, R8 ;  /* 0x000000040d087825 */ /* 0x001fc800078e0208 */
[----:B-1----:R-:W-:-:S04]  /*05e0*/  IMAD.WIDE R4, R13, 0x4, R4 ;  /* 0x000000040d047825 */ /* 0x002fc800078e0204 */
[----:B------:R-:W-:Y:S01]  /*05f0*/  IMAD.MOV.U32 R13, RZ, RZ, RZ ;  /* 0x000000ffff0d7224 */ /* 0x000fe200078e00ff */
[----:B------:R0:W5:Y:S05]  /*0600*/  @!P0 LDG.E.EL R16, desc[UR6][R4.64] ;  /* 0x0000000604108981 */ /* 0x00016a000c2e1900 */
[----:B------:R1:W5:Y:S01]  /*0610*/  @!P0 LDG.E.EL R13, desc[UR6][R8.64] ;  /* 0x00000006080d8981 */ /* 0x000362000c2e1900 */
[----:B------:R-:W4:Y:S01]  /*0620*/  S2UR UR4, SR_CgaCtaId ;  /* 0x00000000000479c3 */ /* 0x000f220000008800 */
[----:B------:R-:W-:Y:S01]  /*0630*/  UMOV UR5, 0x400 ;  /* 0x0000040000057882 */ /* 0x000fe20000000000 */
[----:B------:R-:W-:Y:S01]  /*0640*/  SHF.R.U32.HI R0, RZ, 0x2, R0 ;  /* 0x00000002ff007819 */ /* 0x000fe20000011600 */
[----:B0-----:R-:W0:Y:S01]  /*0650*/  S2R R4, SR_TID.X ;  /* 0x0000000000047919 */ /* 0x001e220000002100 */
[----:B------:R-:W-:-:S02]  /*0660*/  LOP3.LUT R2, R2, 0xc, R21, 0xf8, !PT ;  /* 0x0000000c02027812 */ /* 0x000fc400078ef815 */
[----:B------:R-:W-:Y:S01]  /*0670*/  SGXT.U32 R0, R0, 0x6 ;  /* 0x000000060000781a */ /* 0x000fe20000000000 */
[----:B-1----:R-:W-:Y:S01]  /*0680*/  IMAD.MOV.U32 R8, RZ, RZ, 0x3e800000 ;  /* 0x3e800000ff087424 */ /* 0x002fe200078e00ff */
[----:B----4-:R-:W-:Y:S01]  /*0690*/  UPRMT UR4, UR4, 0x654, UR5 ;  /* 0x0000065404047896 */ /* 0x010fe20008000005 */
[----:B0-----:R-:W-:-:S05]  /*06a0*/  IMAD.SHL.U32 R9, R4, 0x10, RZ ;  /* 0x0000001004097824 */ /* 0x001fca00078e00ff */
[----:B------:R-:W-:Y:S01]  /*06b0*/  LOP3.LUT R9, R9, 0xff0, RZ, 0xc0, !PT ;  /* 0x00000ff009097812 */ /* 0x000fe200078ec0ff */
[----:B--2---:R-:W-:Y:S02]  /*06c0*/  FADD R19, R14, 9.9999997473787516356e-06 ;  /* 0x3727c5ac0e137421 */ /* 0x004fe40000000000 */
[----:B------:R0:W1:Y:S04]  /*06d0*/  LDS R14, [R20+0x410] ;  /* 0x00041000140e7984 */ /* 0x0000680000000800 */
[----:B------:R-:W2:Y:S01]  /*06e0*/  MUFU.SQRT R19, R19 ;  /* 0x0000001300137308 */ /* 0x000ea20000002000 */
[--C-:B---3--:R-:W-:Y:S01]  /*06f0*/  FADD R24, R24, -R15.reuse ;  /* 0x8000000f18187221 */ /* 0x108fe20000000000 */
[--C-:B------:R-:W-:Y:S01]  /*0700*/  FADD R27, R27, -R15.reuse ;  /* 0x8000000f1b1b7221 */ /* 0x100fe20000000000 */
[--C-:B------:R-:W-:Y:S01]  /*0710*/  FADD R6, R6, -R15.reuse ;  /* 0x8000000f06067221 */ /* 0x100fe20000000000 */
[--C-:B0-----:R-:W-:Y:S01]  /*0720*/  FADD R20, R25, -R15.reuse ;  /* 0x8000000f19147221 */ /* 0x101fe20000000000 */
[--C-:B------:R-:W-:Y:S01]  /*0730*/  FADD R26, R26, -R15.reuse ;  /* 0x8000000f1a1a7221 */ /* 0x100fe20000000000 */
[--C-:B------:R-:W-:Y:S01]  /*0740*/  FADD R29, R29, -R15.reuse ;  /* 0x8000000f1d1d7221 */ /* 0x100fe20000000000 */
[--C-:B------:R-:W-:Y:S01]  /*0750*/  FADD R12, R12, -R15.reuse ;  /* 0x8000000f0c0c7221 */ /* 0x100fe20000000000 */
[--C-:B------:R-:W-:Y:S01]  /*0760*/  FADD R28, R28, -R15.reuse ;  /* 0x8000000f1c1c7221 */ /* 0x100fe20000000000 */
[--C-:B------:R-:W-:Y:S01]  /*0770*/  FADD R7, R7, -R15.reuse ;  /* 0x8000000f07077221 */ /* 0x100fe20000000000 */
[--C-:B------:R-:W-:Y:S01]  /*0780*/  FADD R10, R10, -R15.reuse ;  /* 0x8000000f0a0a7221 */ /* 0x100fe20000000000 */
[--C-:B------:R-:W-:Y:S01]  /*0790*/  FADD R11, R11, -R15.reuse ;  /* 0x8000000f0b0b7221 */ /* 0x100fe20000000000 */
[--C-:B-----5:R-:W-:Y:S01]  /*07a0*/  FADD R22, R22, -R15.reuse ;  /* 0x8000000f16167221 */ /* 0x120fe20000000000 */
[--C-:B------:R-:W-:Y:S01]  /*07b0*/  FADD R18, R18, -R15.reuse ;  /* 0x8000000f12127221 */ /* 0x100fe20000000000 */
[----:B------:R-:W-:Y:S01]  /*07c0*/  BAR.SYNC.DEFER_BLOCKING 0x0 ;  /* 0x0000000000007b1d */ /* 0x000fe20000010000 */
[----:B--2---:R-:W-:Y:S01]  /*07d0*/  FSETP.GT.AND P0, PT, R19, 8.50705917302346158658e+37, PT ;  /* 0x7e8000001300780b */ /* 0x004fe20003f04000 */
[----:B------:R-:W-:Y:S01]  /*07e0*/  FADD R17, R17, -R15 ;  /* 0x8000000f11117221 */ /* 0x000fe20000000000 */
[----:B------:R-:W-:-:S02]  /*07f0*/  FSETP.GEU.AND P1, PT, R19, 1.175494350822287508e-38, PT ;  /* 0x008000001300780b */ /* 0x000fc40003f2e000 */
[----:B------:R-:W-:-:S09]  /*0800*/  FSEL R8, R8, 1, P0 ;  /* 0x3f80000008087808 */ /* 0x000fd20000000000 */
[----:B------:R-:W-:Y:S02]  /*0810*/  @P0 FMUL R19, R19, 0.25 ;  /* 0x3e80000013130820 */ /* 0x000fe40000400000 */
[----:B------:R-:W-:Y:S02]  /*0820*/  @!P1 FMUL R8, R8, 16777216 ;  /* 0x4b80000008089820 */ /* 0x000fe40000400000 */
[----:B------:R-:W-:Y:S01]  /*0830*/  @!P1 FMUL R19, R19, 16777216 ;  /* 0x4b80000013139820 */ /* 0x000fe20000400000 */
[----:B-1----:R-:W-:-:S03]  /*0840*/  FADD R14, R14, -R15 ;  /* 0x8000000f0e0e7221 */ /* 0x002fc60000000000 */
[----:B------:R-:W0:Y:S02]  /*0850*/  MUFU.RCP R5, R19 ;  /* 0x0000001300057308 */ /* 0x000e240000001000 */
[----:B0-----:R-:W-:Y:S01]  /*0860*/  FMUL R5, R5, R8 ;  /* 0x0000000805057220 */ /* 0x001fe20000400000 */
[----:B------:R-:W-:Y:S01]  /*0870*/  FADD R8, R23, -R15 ;  /* 0x8000000f17087221 */ /* 0x000fe20000000000 */
[----:B------:R-:W-:Y:S02]  /*0880*/  LEA.HI R15, R9, UR4, RZ, 0x1e ;  /* 0x00000004090f7c11 */ /* 0x000fe4000f8ff0ff */
[C---:B------:R-:W-:Y:S01]  /*0890*/  FMUL R24, R5.reuse, R24 ;  /* 0x0000001805187220 */ /* 0x040fe20000400000 */
[C---:B------:R-:W-:Y:S01]  /*08a0*/  FMUL R6, R5.reuse, R6 ;  /* 0x0000000605067220 */ /* 0x040fe20000400000 */
[C---:B------:R-:W-:Y:S01]  /*08b0*/  FMUL R27, R5.reuse, R27 ;  /* 0x0000001b051b7220 */ /* 0x040fe20000400000 */
[----:B------:R-:W-:Y:S01]  /*08c0*/  FMUL R20, R5, R20 ;  /* 0x0000001405147220 */ /* 0x000fe20000400000 */
[-CC-:B------:R-:W-:Y:S01]  /*08d0*/  FFMA R24, R24, R16.reuse, R13.reuse ;  /* 0x0000001018187223 */ /* 0x180fe2000000000d */
[-CC-:B------:R-:W-:Y:S01]  /*08e0*/  FFMA R6, R6, R16.reuse, R13.reuse ;  /* 0x0000001006067223 */ /* 0x180fe2000000000d */
[--C-:B------:R-:W-:Y:S01]  /*08f0*/  FFMA R27, R27, R16, R13.reuse ;  /* 0x000000101b1b7223 */ /* 0x100fe2000000000d */
[C---:B------:R-:W-:Y:S01]  /*0900*/  FMUL R12, R5.reuse, R12 ;  /* 0x0000000c050c7220 */ /* 0x040fe20000400000 */
        /* <DEDUP_REMOVED lines=10> */
[----:B------:R-:W-:Y:S01]  /*09b0*/  FMUL R17, R5, R17 ;  /* 0x0000001105117220 */ /* 0x000fe20000400000 */
[-CC-:B------:R-:W-:Y:S01]  /*09c0*/  FFMA R20, R20, R16.reuse, R13.reuse ;  /* 0x0000001014147223 */ /* 0x180fe2000000000d */
[----:B------:R-:W-:Y:S01]  /*09d0*/  FSETP.GEU.AND P3, PT, R24, RZ, PT ;  /* 0x000000ff1800720b */ /* 0x000fe20003f6e000 */
[-CC-:B------:R-:W-:Y:S01]  /*09e0*/  FFMA R26, R26, R16.reuse, R13.reuse ;  /* 0x000000101a1a7223 */ /* 0x180fe2000000000d */
[-CC-:B------:R-:W-:Y:S01]  /*09f0*/  FFMA R29, R29, R16.reuse, R13.reuse ;  /* 0x000000101d1d7223 */ /* 0x180fe2000000000d */
[-C--:B------:R-:W-:Y:S01]  /*0a00*/  FFMA R12, R12, R16.reuse, R13 ;  /* 0x000000100c0c7223 */ /* 0x080fe2000000000d */
[----:B------:R-:W-:Y:S01]  /*0a10*/  FSETP.GEU.AND P1, PT, R27, RZ, PT ;  /* 0x000000ff1b00720b */ /* 0x000fe20003f2e000 */
[----:B------:R-:W-:Y:S01]  /*0a20*/  IMAD R15, R9, 0x4, R15 ;  /* 0x00000004090f7824 */ /* 0x000fe200078e020f */
[----:B------:R-:W-:Y:S01]  /*0a30*/  FSETP.GEU.AND P0, PT, R6, RZ, PT ;  /* 0x000000ff0600720b */ /* 0x000fe20003f0e000 */
[-CC-:B------:R-:W-:Y:S01]  /*0a40*/  FFMA R8, R8, R16.reuse, R13.reuse ;  /* 0x0000001008087223 */ /* 0x180fe2000000000d */
[-CC-:B------:R-:W-:Y:S01]  /*0a50*/  FFMA R28, R28, R16.reuse, R13.reuse ;  /* 0x000000101c1c7223 */ /* 0x180fe2000000000d */
[-CC-:B------:R-:W-:Y:S01]  /*0a60*/  FFMA R7, R7, R16.reuse, R13.reuse ;  /* 0x0000001007077223 */ /* 0x180fe2000000000d */
[-CC-:B------:R-:W-:Y:S01]  /*0a70*/  FFMA R10, R10, R16.reuse, R13.reuse ;  /* 0x000000100a0a7223 */ /* 0x180fe2000000000d */
[-CC-:B------:R-:W-:Y:S01]  /*0a80*/  FFMA R11, R11, R16.reuse, R13.reuse ;  /* 0x000000100b0b7223 */ /* 0x180fe2000000000d */
[-CC-:B------:R-:W-:Y:S01]  /*0a90*/  FFMA R22, R22, R16.reuse, R13.reuse ;  /* 0x0000001016167223 */ /* 0x180fe2000000000d */
[-CC-:B------:R-:W-:Y:S01]  /*0aa0*/  FFMA R14, R14, R16.reuse, R13.reuse ;  /* 0x000000100e0e7223 */ /* 0x180fe2000000000d */
[-CC-:B------:R-:W-:Y:S01]  /*0ab0*/  FFMA R18, R18, R16.reuse, R13.reuse ;  /* 0x0000001012127223 */ /* 0x180fe2000000000d */
[----:B------:R-:W-:Y:S01]  /*0ac0*/  FFMA R17, R17, R16, R13 ;  /* 0x0000001011117223 */ /* 0x000fe2000000000d */
[----:B------:R-:W-:Y:S01]  /*0ad0*/  FSEL R24, R24, RZ, P3 ;  /* 0x000000ff18187208 */ /* 0x000fe20001800000 */
[----:B------:R-:W-:Y:S01]  /*0ae0*/  IMAD.SHL.U32 R5, R4, 0x4, RZ ;  /* 0x0000000404057824 */ /* 0x000fe200078e00ff */
[----:B------:R-:W-:-:S02]  /*0af0*/  FSETP.GEU.AND P4, PT, R20, RZ, PT ;  /* 0x000000ff1400720b */ /* 0x000fc40003f8e000 */
[----:B------:R-:W-:Y:S01]  /*0b00*/  FSEL R16, R27, RZ, P1 ;  /* 0x000000ff1b107208 */ /* 0x000fe20000800000 */
[----:B------:R0:W-:Y:S01]  /*0b10*/  STS [R15+0x8], R24 ;  /* 0x000008180f007388 */ /* 0x0001e20000000800 */
[----:B------:R-:W-:Y:S02]  /*0b20*/  FSEL R6, R6, RZ, P0 ;  /* 0x000000ff06067208 */ /* 0x000fe40000000000 */
[----:B------:R-:W-:Y:S01]  /*0b30*/  FSETP.GEU.AND P2, PT, R26, RZ, PT ;  /* 0x000000ff1a00720b */ /* 0x000fe20003f4e000 */
[----:B------:R-:W-:Y:S01]  /*0b40*/  STS [R15+0x10], R16 ;  /* 0x000010100f007388 */ /* 0x000fe20000000800 */
[----:B------:R-:W-:Y:S02]  /*0b50*/  FSETP.GEU.AND P1, PT, R29, RZ, PT ;  /* 0x000000ff1d00720b */ /* 0x000fe40003f2e000 */
[----:B------:R-:W-:Y:S01]  /*0b60*/  FSETP.GEU.AND P0, PT, R12, RZ, PT ;  /* 0x000000ff0c00720b */ /* 0x000fe20003f0e000 */
[----:B------:R-:W-:Y:S01]  /*0b70*/  STS [R15+0x14], R6 ;  /* 0x000014060f007388 */ /* 0x000fe20000000800 */
[----:B------:R-:W-:-:S02]  /*0b80*/  FSEL R20, R20, RZ, P4 ;  /* 0x000000ff14147208 */ /* 0x000fc40002000000 */
[----:B------:R-:W-:Y:S02]  /*0b90*/  FSEL R26, R26, RZ, P2 ;  /* 0x000000ff1a1a7208 */ /* 0x000fe40001000000 */
[----:B0-----:R-:W-:Y:S01]  /*0ba0*/  FSEL R24, R29, RZ, P1 ;  /* 0x000000ff1d187208 */ /* 0x001fe20000800000 */
[----:B------:R0:W-:Y:S01]  /*0bb0*/  STS [R15+0x4], R20 ;  /* 0x000004140f007388 */ /* 0x0001e20000000800 */
[----:B------:R-:W-:Y:S02]  /*0bc0*/  FSEL R12, R12, RZ, P0 ;  /* 0x000000ff0c0c7208 */ /* 0x000fe40000000000 */
[----:B------:R-:W-:Y:S01]  /*0bd0*/  FSETP.GEU.AND P3, PT, R7, RZ, PT ;  /* 0x000000ff0700720b */ /* 0x000fe20003f6e000 */
[----:B------:R-:W-:Y:S01]  /*0be0*/  STS [R15+0xc], R26 ;  /* 0x00000c1a0f007388 */ /* 0x000fe20000000800 */
[----:B------:R-:W-:Y:S02]  /*0bf0*/  FSETP.GEU.AND P2, PT, R10, RZ, PT ;  /* 0x000000ff0a00720b */ /* 0x000fe40003f4e000 */
[----:B------:R-:W-:Y:S01]  /*0c00*/  FSETP.GEU.AND P0, PT, R18, RZ, PT ;  /* 0x000000ff1200720b */ /* 0x000fe20003f0e000 */
[----:B------:R1:W-:Y:S01]  /*0c10*/  STS [R15+0x28], R12 ;  /* 0x0000280c0f007388 */ /* 0x0003e20000000800 */
[----:B------:R-:W-:-:S02]  /*0c20*/  FSETP.GEU.AND P1, PT, R14, RZ, PT ;  /* 0x000000ff0e00720b */ /* 0x000fc40003f2e000 */
[----:B0-----:R-:W-:Y:S01]  /*0c30*/  FSEL R20, R7, RZ, P3 ;  /* 0x000000ff07147208 */ /* 0x001fe20001800000 */
[----:B------:R-:W-:Y:S01]  /*0c40*/  STS [R15+0x24], R24 ;  /* 0x000024180f007388 */ /* 0x000fe20000000800 */
[----:B------:R-:W-:Y:S02]  /*0c50*/  FSEL R10, R10, RZ, P2 ;  /* 0x000000ff0a0a7208 */ /* 0x000fe40001000000 */
[----:B------:R-:W-:Y:S01]  /*0c60*/  FSEL R16, R18, RZ, P0 ;  /* 0x000000ff12107208 */ /* 0x000fe20000000000 */
[----:B------:R-:W-:Y:S01]  /*0c70*/  STS [R15+0x1c], R20 ;  /* 0x00001c140f007388 */ /* 0x000fe20000000800 */
[----:B------:R-:W-:Y:S02]  /*0c80*/  FSEL R14, R14, RZ, P1 ;  /* 0x000000ff0e0e7208 */ /* 0x000fe40000800000 */
[----:B------:R-:W-:Y:S01]  /*0c90*/  FSETP.GEU.AND P4, PT, R28, RZ, PT ;  /* 0x000000ff1c00720b */ /* 0x000fe20003f8e000 */
[----:B------:R-:W-:Y:S01]  /*0ca0*/  STS [R15+0x20], R10 ;  /* 0x0000200a0f007388 */ /* 0x000fe20000000800 */
[----:B------:R-:W-:-:S02]  /*0cb0*/  FSETP.GEU.AND P3, PT, R11, RZ, PT ;  /* 0x000000ff0b00720b */ /* 0x000fc40003f6e000 */
[----:B------:R-:W-:Y:S01]  /*0cc0*/  FSETP.GEU.AND P2, PT, R22, RZ, PT ;  /* 0x000000ff1600720b */ /* 0x000fe20003f4e000 */
[----:B------:R0:W-:Y:S01]  /*0cd0*/  STS [R15+0x38], R16 ;  /* 0x000038100f007388 */ /* 0x0001e20000000800 */
[----:B------:R-:W-:Y:S02]  /*0ce0*/  FSETP.GEU.AND P1, PT, R8, RZ, PT ;  /* 0x000000ff0800720b */ /* 0x000fe40003f2e000 */
[----:B------:R-:W-:Y:S01]  /*0cf0*/  FSETP.GEU.AND P0, PT, R17, RZ, PT ;  /* 0x000000ff1100720b */ /* 0x000fe20003f0e000 */
[----:B------:R-:W-:Y:S01]  /*0d00*/  STS [R15+0x34], R14 ;  /* 0x0000340e0f007388 */ /* 0x000fe20000000800 */
[----:B------:R-:W-:Y:S02]  /*0d10*/  FSEL R28, R28, RZ, P4 ;  /* 0x000000ff1c1c7208 */ /* 0x000fe40002000000 */
[----:B------:R-:W-:Y:S02]  /*0d20*/  FSEL R6, R11, RZ, P3 ;  /* 0x000000ff0b067208 */ /* 0x000fe40001800000 */
[----:B------:R-:W-:Y:S01]  /*0d30*/  FSEL R22, R22, RZ, P2 ;  /* 0x000000ff16167208 */ /* 0x000fe20001000000 */
[----:B------:R-:W-:Y:S01]  /*0d40*/  STS [R15+0x18], R28 ;  /* 0x0000181c0f007388 */ /* 0x000fe20000000800 */
[----:B------:R-:W-:-:S02]  /*0d50*/  FSEL R8, R8, RZ, P1 ;  /* 0x000000ff08087208 */ /* 0x000fc40000800000 */
[----:B-1----:R-:W-:Y:S01]  /*0d60*/  FSEL R12, R17, RZ, P0 ;  /* 0x000000ff110c7208 */ /* 0x002fe20000000000 */
[----:B------:R-:W-:Y:S01]  /*0d70*/  STS [R15+0x2c], R6 ;  /* 0x00002c060f007388 */ /* 0x000fe20000000800 */
[----:B------:R-:W-:Y:S01]  /*0d80*/  LOP3.LUT R18, R5, 0x3fc, RZ, 0xc0, !PT ;  /* 0x000003fc05127812 */ /* 0x000fe200078ec0ff */
[----:B0-----:R-:W0:Y:S01]  /*0d90*/  LDC.64 R16, c[0x0][0x238] ;  /* 0x00008e00ff107b82 */ /* 0x001e220000000a00 */
[----:B------:R-:W-:Y:S01]  /*0da0*/  LOP3.LUT R4, R4, 0xfc, RZ, 0xc0, !PT ;  /* 0x000000fc04047812 */ /* 0x000fe200078ec0ff */
[----:B------:R1:W-:Y:S01]  /*0db0*/  STS [R15+0x30], R22 ;  /* 0x000030160f007388 */ /* 0x0003e20000000800 */
[C---:B------:R-:W-:Y:S02]  /*0dc0*/  LOP3.LUT R5, R18.reuse, 0x400, RZ, 0xfc, !PT ;  /* 0x0000040012057812 */ /* 0x040fe400078efcff */
[----:B------:R-:W-:Y:S01]  /*0dd0*/  LOP3.LUT R9, R18, 0x800, RZ, 0xfc, !PT ;  /* 0x0000080012097812 */ /* 0x000fe200078efcff */
[----:B------:R-:W-:Y:S01]  /*0de0*/  STS [R15], R8 ;  /* 0x000000080f007388 */ /* 0x000fe20000000800 */
[----:B------:R-:W-:-:S02]  /*0df0*/  SHF.R.U32.HI R7, RZ, 0x2, R5 ;  /* 0x00000002ff077819 */ /* 0x000fc40000011605 */
[----:B------:R-:W-:Y:S01]  /*0e00*/  SHF.R.U32.HI R9, RZ, 0x2, R9 ;  /* 0x00000002ff097819 */ /* 0x000fe20000011609 */
[----:B------:R-:W-:Y:S01]  /*0e10*/  STS [R15+0x3c], R12 ;  /* 0x00003c0c0f007388 */ /* 0x000fe20000000800 */
[----:B------:R-:W-:Y:S02]  /*0e20*/  LOP3.LUT R7, R7, 0x1fc, RZ, 0xc0, !PT ;  /* 0x000001fc07077812 */ /* 0x000fe400078ec0ff */
[----:B------:R-:W-:Y:S02]  /*0e30*/  LOP3.LUT R9, R9, 0x2fc, RZ, 0xc0, !PT ;  /* 0x000002fc09097812 */ /* 0x000fe400078ec0ff */
[----:B------:R-:W-:Y:S01]  /*0e40*/  IADD3 R5, R4, UR4, RZ ;  /* 0x0000000404057c10 */ /* 0x000fe2000fffe0ff */
[----:B------:R-:W-:Y:S02]  /*0e50*/  VIADD R7, R7, UR4 ;  /* 0x0000000407077c36 */ /* 0x000fe40008000000 */
[----:B------:R-:W-:Y:S02]  /*0e60*/  VIADD R9, R9, UR4 ;  /* 0x0000000409097c36 */ /* 0x000fe40008000000 */
[C---:B------:R-:W-:Y:S01]  /*0e70*/  IMAD R19, R18.reuse, 0x4, R5 ;  /* 0x0000000412137824 */ /* 0x040fe200078e0205 */
[----:B------:R-:W-:Y:S01]  /*0e80*/  BAR.SYNC.DEFER_BLOCKING 0x0 ;  /* 0x0000000000007b1d */ /* 0x000fe20000010000 */
[----:B------:R-:W-:-:S02]  /*0e90*/  IMAD R20, R18, 0x4, R7 ;  /* 0x0000000412147824 */ /* 0x000fc400078e0207 */
[----:B-1----:R-:W-:-:S03]  /*0ea0*/  IMAD R22, R18, 0x4, R9 ;  /* 0x0000000412167824 */ /* 0x002fc600078e0209 */
[----:B------:R-:W-:Y:S04]  /*0eb0*/  LDS R4, [R19] ;  /* 0x0000000013047984 */ /* 0x000fe80000000800 */
[----:B------:R-:W-:Y:S04]  /*0ec0*/  LDS R5, [R19+0x4] ;  /* 0x0000040013057984 */ /* 0x000fe80000000800 */
[----:B------:R-:W-:Y:S04]  /*0ed0*/  LDS R6, [R19+0x8] ;  /* 0x0000080013067984 */ /* 0x000fe80000000800 */
[----:B------:R1:W2:Y:S04]  /*0ee0*/  LDS R7, [R19+0xc] ;  /* 0x00000c0013077984 */ /* 0x0002a80000000800 */
[----:B------:R-:W-:Y:S04]  /*0ef0*/  LDS R8, [R20+0x1000] ;  /* 0x0010000014087984 */ /* 0x000fe80000000800 */
[----:B------:R-:W-:Y:S01]  /*0f00*/  LDS R9, [R20+0x1004] ;  /* 0x0010040014097984 */ /* 0x000fe20000000800 */
[----:B-1----:R-:W-:-:S02]  /*0f10*/  PRMT R19, R0, 0x6540, R3 ;  /* 0x0000654000137816 */ /* 0x002fc40000000003 */
[----:B------:R-:W-:Y:S01]  /*0f20*/  LOP3.LUT R0, R18, 0xc00, RZ, 0xfc, !PT ;  /* 0x00000c0012007812 */ /* 0x000fe200078efcff */
[----:B------:R-:W-:Y:S01]  /*0f30*/  LDS R10, [R20+0x1008] ;  /* 0x00100800140a7984 */ /* 0x000fe20000000800 */
[C---:B------:R-:W-:Y:S02]  /*0f40*/  LOP3.LUT R23, R19.reuse, 0x40, RZ, 0xfc, !PT ;  /* 0x0000004013177812 */ /* 0x040fe400078efcff */
[C---:B------:R-:W-:Y:S01]  /*0f50*/  LOP3.LUT R21, R19.reuse, 0x80, RZ, 0xfc, !PT ;  /* 0x0000008013157812 */ /* 0x040fe200078efcff */
[----:B------:R0:W1:Y:S01]  /*0f60*/  LDS R11, [R20+0x100c] ;  /* 0x00100c00140b7984 */ /* 0x0000620000000800 */
[C---:B------:R-:W-:Y:S02]  /*0f70*/  LOP3.LUT R3, R19.reuse, 0xc0, RZ, 0xfc, !PT ;  /* 0x000000c013037812 */ /* 0x040fe400078efcff */
[----:B------:R-:W-:Y:S01]  /*0f80*/  ISETP.GE.AND P0, PT, R19, 0x100, PT ;  /* 0x000001001300780c */ /* 0x000fe20003f06270 */
[----:B------:R-:W-:Y:S01]  /*0f90*/  LDS R12, [R22+0x2000] ;  /* 0x00200000160c7984 */ /* 0x000fe20000000800 */
[----:B------:R-:W-:Y:S01]  /*0fa0*/  ISETP.GE.AND P1, PT, R23, 0x100, PT ;  /* 0x000001001700780c */ /* 0x000fe20003f26270 */
[--C-:B------:R-:W-:Y:S01]  /*0fb0*/  IMAD R19, R19, 0x1000, R2.reuse ;  /* 0x0000100013137824 */ /* 0x100fe200078e0202 */
[----:B------:R-:W-:Y:S01]  /*0fc0*/  ISETP.GE.AND P2, PT, R21, 0x100, PT ;  /* 0x000001001500780c */ /* 0x000fe20003f46270 */
[----:B------:R-:W-:Y:S01]  /*0fd0*/  LDS R13, [R22+0x2004] ;  /* 0x00200400160d7984 */ /* 0x000fe20000000800 */
[----:B------:R-:W-:Y:S01]  /*0fe0*/  ISETP.GE.AND P3, PT, R3, 0x100, PT ;  /* 0x000001000300780c */ /* 0x000fe20003f66270 */
[----:B------:R-:W-:Y:S01]  /*0ff0*/  IMAD R25, R21, 0x1000, R2 ;  /* 0x0000100015197824 */ /* 0x000fe200078e0202 */
[----:B------:R-:W-:Y:S01]  /*1000*/  LEA R23, R23, R2, 0xc ;  /* 0x0000000217177211 */ /* 0x000fe200078e60ff */
[----:B------:R-:W-:Y:S01]  /*1010*/  LDS R14, [R22+0x2008] ;  /* 0x00200800160e7984 */ /* 0x000fe20000000800 */
[----:B------:R-:W-:Y:S01]  /*1020*/  SHF.R.U32.HI R0, RZ, 0x2, R0 ;  /* 0x00000002ff007819 */ /* 0x000fe20000011600 */
[----:B0-----:R-:W-:-:S02]  /*1030*/  IMAD.WIDE R20, R19, 0x4, R16 ;  /* 0x0000000413147825 */ /* 0x001fc400078e0210 */
[----:B------:R0:W3:Y:S01]  /*1040*/  LDS R15, [R22+0x200c] ;  /* 0x00200c00160f7984 */ /* 0x0000e20000000800 */
[----:B------:R-:W-:Y:S01]  /*1050*/  LOP3.LUT R0, R0, 0x3fc, RZ, 0xc0, !PT ;  /* 0x000003fc00007812 */ /* 0x000fe200078ec0ff */
[----:B------:R-:W-:-:S04]  /*1060*/  IMAD.WIDE R24, R25, 0x4, R16 ;  /* 0x0000000419187825 */ /* 0x000fc800078e0210 */
[----:B------:R-:W-:Y:S02]  /*1070*/  VIADD R19, R0, UR4 ;  /* 0x0000000400137c36 */ /* 0x000fe40008000000 */
[----:B0-----:R-:W-:Y:S01]  /*1080*/  IMAD.WIDE R22, R23, 0x4, R16 ;  /* 0x0000000417167825 */ /* 0x001fe200078e0210 */
[----:B--2---:R0:W-:Y:S03]  /*1090*/  @!P0 STG.E.128 desc[UR6][R20.64], R4 ;  /* 0x0000000414008986 */ /* 0x0041e6000c101d06 */
[----:B------:R-:W-:Y:S01]  /*10a0*/  IMAD R19, R18, 0x4, R19 ;  /* 0x0000000412137824 */ /* 0x000fe200078e0213 */
[----:B-1----:R0:W-:Y:S04]  /*10b0*/  @!P1 STG.E.128 desc[UR6][R22.64], R8 ;  /* 0x0000000816009986 */ /* 0x0021e8000c101d06 */
[----:B---3--:R0:W-:Y:S02]  /*10c0*/  @!P2 STG.E.128 desc[UR6][R24.64], R12 ;  /* 0x0000000c1800a986 */ /* 0x0081e4000c101d06 */
[----:B0-----:R-:W-:Y:S05]  /*10d0*/  @P3 EXIT ;  /* 0x000000000000394d */ /* 0x001fea0003800000 */
[----:B0-----:R-:W-:Y:S01]  /*10e0*/  LDS R4, [R19+0x3000] ;  /* 0x0030000013047984 */ /* 0x001fe20000000800 */
[----:B------:R-:W-:-:S03]  /*10f0*/  IMAD R3, R3, 0x1000, R2 ;  /* 0x0000100003037824 */ /* 0x000fc600078e0202 */
[----:B------:R-:W-:Y:S01]  /*1100*/  LDS R5, [R19+0x3004] ;  /* 0x0030040013057984 */ /* 0x000fe20000000800 */
[----:B------:R-:W-:-:S03]  /*1110*/  IMAD.WIDE R16, R3, 0x4, R16 ;  /* 0x0000000403107825 */ /* 0x000fc600078e0210 */
[----:B------:R-:W-:Y:S04]  /*1120*/  LDS R6, [R19+0x3008] ;  /* 0x0030080013067984 */ /* 0x000fe80000000800 */
[----:B------:R-:W0:Y:S04]  /*1130*/  LDS R7, [R19+0x300c] ;  /* 0x00300c0013077984 */ /* 0x000e280000000800 */
[----:B0-----:R-:W-:Y:S01]  /*1140*/  STG.E.128 desc[UR6][R16.64], R4 ;  /* 0x0000000410007986 */ /* 0x001fe2000c101d06 */
[----:B------:R-:W-:Y:S05]  /*1150*/  EXIT ;  /* 0x000000000000794d */ /* 0x000fea0003800000 */
.L_x_0:
[----:B------:R-:W-:-:S00]  /*1160*/  BRA `(.L_x_0) ;  /* 0xfffffffc00fc7947 */ /* 0x000fc0000383ffff */
[----:B------:R-:W-:-:S00]  /*1170*/  NOP ;  /* 0x0000000000007918 */ /* 0x000fc00000000000 */
        /* <DEDUP_REMOVED lines=8> */
.L_x_1:


//--------------------- .nv.global.init           --------------------------
	.section	.nv.global.init,"aw",@progbits
.nv.global.init:
	.type		_$_str,@object
	.size		_$_str,(_$_str_$_2 - _$_str)
_$_str:
        /*0000*/ 	.byte	0x5f, 0x5f, 0x43, 0x55, 0x44, 0x41, 0x5f, 0x46, 0x54, 0x5a, 0x00
	.type		_$_str_$_2,@object
	.size		_$_str_$_2,(.L_1 - _$_str_$_2)
_$_str_$_2:
        /*000b*/ 	.byte	0x5f, 0x5f, 0x43, 0x55, 0x44, 0x41, 0x5f, 0x50, 0x52, 0x45, 0x43, 0x5f, 0x53, 0x51, 0x52, 0x54
        /*001b*/ 	.byte	0x00
.L_1:


//--------------------- .nv.shared.triton_poi_fused__native_batch_norm_legit_no_training_relu_11 --------------------------
	.section	.nv.shared.triton_poi_fused__native_batch_norm_legit_no_training_relu_11,"aw",@nobits
	.sectionflags	@""
	.align	16
	.zero		1024


//--------------------- .nv.constant0.triton_poi_fused__native_batch_norm_legit_no_training_relu_11 --------------------------
	.section	.nv.constant0.triton_poi_fused__native_batch_norm_legit_no_training_relu_11,"a",@progbits
	.sectionflags	@""
	.align	4
.nv.constant0.triton_poi_fused__native_batch_norm_legit_no_training_relu_11:
	.zero		584
